//
// Generated by NVIDIA NVVM Compiler
//
// Compiler Build ID: CL-36424714
// Cuda compilation tools, release 13.0, V13.0.88
// Based on NVVM 20.0.0
//

.version 9.0
.target sm_100
.address_size 64

	// .globl	_Z3addPlS_S_l

.visible .entry _Z3addPlS_S_l(
	.param .u64 .ptr .align 1 _Z3addPlS_S_l_param_0,
	.param .u64 .ptr .align 1 _Z3addPlS_S_l_param_1,
	.param .u64 .ptr .align 1 _Z3addPlS_S_l_param_2,
	.param .u64 _Z3addPlS_S_l_param_3
)
{
	.reg .pred 	%p<12>;
	.reg .b32 	%r<7>;
	.reg .b64 	%rd<92>;

	ld.param.u64 	%rd31, [_Z3addPlS_S_l_param_0];
	ld.param.u64 	%rd32, [_Z3addPlS_S_l_param_1];
	ld.param.u64 	%rd33, [_Z3addPlS_S_l_param_2];
	ld.param.u64 	%rd89, [_Z3addPlS_S_l_param_3];
	cvta.to.global.u64 	%rd1, %rd32;
	cvta.to.global.u64 	%rd2, %rd31;
	cvta.to.global.u64 	%rd3, %rd33;
	mov.u32 	%r1, %tid.x;
	cvt.u64.u32 	%rd4, %r1;
	setp.le.s64 	%p1, %rd89, %rd4;
	@%p1 bra 	$L__BB0_10;
	mov.u32 	%r2, %ntid.x;
	cvt.u64.u32 	%rd5, %r2;
	add.s64 	%rd34, %rd4, %rd5;
	max.u64 	%rd35, %rd89, %rd34;
	setp.lt.u64 	%p2, %rd34, %rd89;
	selp.u64 	%rd6, 1, 0, %p2;
	add.s64 	%rd36, %rd34, %rd6;
	sub.s64 	%rd7, %rd35, %rd36;
	and.b64  	%rd37, %rd7, -4294967296;
	setp.ne.s64 	%p3, %rd37, 0;
	@%p3 bra 	$L__BB0_3;
	cvt.u32.u64 	%r3, %rd5;
	cvt.u32.u64 	%r4, %rd7;
	div.u32 	%r5, %r4, %r3;
	cvt.u64.u32 	%rd84, %r5;
	bra.uni 	$L__BB0_4;
$L__BB0_3:
	div.u64 	%rd84, %rd7, %rd5;
$L__BB0_4:
	add.s64 	%rd11, %rd84, %rd6;
	and.b64  	%rd38, %rd11, 3;
	setp.eq.s64 	%p4, %rd38, 3;
	mov.u64 	%rd87, %rd4;
	@%p4 bra 	$L__BB0_7;
	add.s64 	%rd40, %rd11, 1;
	and.b64  	%rd12, %rd40, 3;
	mov.b64 	%rd86, 0;
	mov.u64 	%rd87, %rd4;
$L__BB0_6:
	.pragma "nounroll";
	shl.b64 	%rd41, %rd87, 3;
	add.s64 	%rd42, %rd2, %rd41;
	ld.global.u64 	%rd43, [%rd42];
	add.s64 	%rd44, %rd1, %rd41;
	ld.global.u64 	%rd45, [%rd44];
	mul.lo.s64 	%rd46, %rd45, %rd43;
	add.s64 	%rd47, %rd3, %rd41;
	st.global.u64 	[%rd47], %rd46;
	add.s64 	%rd87, %rd87, %rd5;
	add.s64 	%rd86, %rd86, 1;
	setp.ne.s64 	%p5, %rd86, %rd12;
	@%p5 bra 	$L__BB0_6;
$L__BB0_7:
	setp.lt.u64 	%p6, %rd11, 3;
	@%p6 bra 	$L__BB0_10;
	shl.b64 	%rd55, %rd5, 3;
	shl.b64 	%rd74, %rd5, 2;
$L__BB0_9:
	shl.b64 	%rd48, %rd87, 3;
	add.s64 	%rd49, %rd2, %rd48;
	ld.global.u64 	%rd50, [%rd49];
	add.s64 	%rd51, %rd1, %rd48;
	ld.global.u64 	%rd52, [%rd51];
	mul.lo.s64 	%rd53, %rd52, %rd50;
	add.s64 	%rd54, %rd3, %rd48;
	st.global.u64 	[%rd54], %rd53;
	add.s64 	%rd56, %rd49, %rd55;
	ld.global.u64 	%rd57, [%rd56];
	add.s64 	%rd58, %rd51, %rd55;
	ld.global.u64 	%rd59, [%rd58];
	mul.lo.s64 	%rd60, %rd59, %rd57;
	add.s64 	%rd61, %rd54, %rd55;
	st.global.u64 	[%rd61], %rd60;
	add.s64 	%rd62, %rd56, %rd55;
	ld.global.u64 	%rd63, [%rd62];
	add.s64 	%rd64, %rd58, %rd55;
	ld.global.u64 	%rd65, [%rd64];
	mul.lo.s64 	%rd66, %rd65, %rd63;
	add.s64 	%rd67, %rd61, %rd55;
	st.global.u64 	[%rd67], %rd66;
	add.s64 	%rd68, %rd62, %rd55;
	ld.global.u64 	%rd69, [%rd68];
	add.s64 	%rd70, %rd64, %rd55;
	ld.global.u64 	%rd71, [%rd70];
	mul.lo.s64 	%rd72, %rd71, %rd69;
	add.s64 	%rd73, %rd67, %rd55;
	st.global.u64 	[%rd73], %rd72;
	add.s64 	%rd87, %rd74, %rd87;
	setp.lt.s64 	%p7, %rd87, %rd89;
	@%p7 bra 	$L__BB0_9;
$L__BB0_10:
	bar.sync 	0;
	add.s64 	%rd75, %rd89, 1;
	setp.lt.u64 	%p8, %rd75, 3;
	@%p8 bra 	$L__BB0_16;
	mov.u32 	%r6, %ntid.x;
	cvt.u64.u32 	%rd20, %r6;
	shl.b64 	%rd21, %rd4, 3;
	mul.wide.u32 	%rd22, %r6, 8;
$L__BB0_12:
	shr.u64 	%rd76, %rd89, 63;
	add.s64 	%rd77, %rd89, %rd76;
	shr.s64 	%rd89, %rd77, 1;
	setp.le.s64 	%p9, %rd89, %rd4;
	@%p9 bra 	$L__BB0_15;
	shl.b64 	%rd25, %rd89, 3;
	mov.u64 	%rd90, %rd3;
	mov.u64 	%rd91, %rd4;
$L__BB0_14:
	add.s64 	%rd78, %rd90, %rd21;
	add.s64 	%rd79, %rd78, %rd25;
	ld.global.u64 	%rd80, [%rd79];
	ld.global.u64 	%rd81, [%rd78];
	add.s64 	%rd82, %rd81, %rd80;
	st.global.u64 	[%rd78], %rd82;
	add.s64 	%rd91, %rd91, %rd20;
	add.s64 	%rd90, %rd90, %rd22;
	setp.lt.s64 	%p10, %rd91, %rd89;
	@%p10 bra 	$L__BB0_14;
$L__BB0_15:
	bar.sync 	0;
	add.s64 	%rd83, %rd89, 1;
	setp.gt.u64 	%p11, %rd83, 2;
	@%p11 bra 	$L__BB0_12;
$L__BB0_16:
	ret;

}
	// .globl	_Z8add_1024PlS_S_l
.visible .entry _Z8add_1024PlS_S_l(
	.param .u64 .ptr .align 1 _Z8add_1024PlS_S_l_param_0,
	.param .u64 .ptr .align 1 _Z8add_1024PlS_S_l_param_1,
	.param .u64 .ptr .align 1 _Z8add_1024PlS_S_l_param_2,
	.param .u64 _Z8add_1024PlS_S_l_param_3
)
{
	.reg .pred 	%p<4>;
	.reg .b32 	%r<2>;
	.reg .b64 	%rd<28>;

	ld.param.u64 	%rd6, [_Z8add_1024PlS_S_l_param_0];
	ld.param.u64 	%rd7, [_Z8add_1024PlS_S_l_param_1];
	ld.param.u64 	%rd8, [_Z8add_1024PlS_S_l_param_2];
	ld.param.u64 	%rd27, [_Z8add_1024PlS_S_l_param_3];
	cvta.to.global.u64 	%rd9, %rd8;
	cvta.to.global.u64 	%rd10, %rd7;
	cvta.to.global.u64 	%rd11, %rd6;
	mov.u32 	%r1, %tid.x;
	cvt.u64.u32 	%rd1, %r1;
	mul.wide.u32 	%rd12, %r1, 8;
	add.s64 	%rd13, %rd11, %rd12;
	ld.global.u64 	%rd14, [%rd13];
	add.s64 	%rd15, %rd10, %rd12;
	ld.global.u64 	%rd16, [%rd15];
	mul.lo.s64 	%rd17, %rd16, %rd14;
	add.s64 	%rd2, %rd9, %rd12;
	st.global.u64 	[%rd2], %rd17;
	bar.sync 	0;
	add.s64 	%rd18, %rd27, 1;
	setp.lt.u64 	%p1, %rd18, 3;
	@%p1 bra 	$L__BB1_4;
$L__BB1_1:
	shr.u64 	%rd19, %rd27, 63;
	add.s64 	%rd20, %rd27, %rd19;
	shr.s64 	%rd27, %rd20, 1;
	setp.le.s64 	%p2, %rd27, %rd1;
	@%p2 bra 	$L__BB1_3;
	shl.b64 	%rd21, %rd27, 3;
	add.s64 	%rd22, %rd2, %rd21;
	ld.global.u64 	%rd23, [%rd22];
	ld.global.u64 	%rd24, [%rd2];
	add.s64 	%rd25, %rd24, %rd23;
	st.global.u64 	[%rd2], %rd25;
$L__BB1_3:
	bar.sync 	0;
	add.s64 	%rd26, %rd27, 1;
	setp.gt.u64 	%p3, %rd26, 2;
	@%p3 bra 	$L__BB1_1;
$L__BB1_4:
	ret;

}


// ===== COMPILED SASS (sm_100) =====

	.target	sm_100

	.elftype	@"ET_EXEC"


//--------------------- .note.nv.tkinfo           --------------------------
	.section	.note.nv.tkinfo,"",@"SHT_NOTE"
	.sectionflags	@"SHF_NOTE_NV_TKINFO"
	.tkinfo
        /*0018*/ 	.word	0x00000002
        /*0030*/ 	.string	""
        /*0030*/ 	.string	"ptxas"
        /*0030*/ 	.string	"Cuda compilation tools, release 13.0, V13.0.88"
        /*0030*/ 	.string	"Build cuda_13.0.r13.0/compiler.36424714_0"
        /*0030*/ 	.string	"-arch sm_100 -m 64 "



//--------------------- .note.nv.cuinfo           --------------------------
	.section	.note.nv.cuinfo,"",@"SHT_NOTE"
	.sectionflags	@"SHF_NOTE_NV_CUINFO"
        /*0018*/ 	.short	0x0002
        /*001a*/ 	.short	0x0064
        /*001c*/ 	.short	0x0082
	.zero		2


//--------------------- .nv.info                  --------------------------
	.section	.nv.info,"",@"SHT_CUDA_INFO"
	.align	4


	//----- nvinfo : EIATTR_REGCOUNT
	.align		4
        /*0000*/ 	.byte	0x04, 0x2f
        /*0002*/ 	.short	(.L_1 - .L_0)
	.align		4
.L_0:
        /*0004*/ 	.word	index@(_Z3addPlS_S_l)
        /*0008*/ 	.word	0x0000001c


	//----- nvinfo : EIATTR_FRAME_SIZE
	.align		4
.L_1:
        /*000c*/ 	.byte	0x04, 0x11
        /*000e*/ 	.short	(.L_3 - .L_2)
	.align		4
.L_2:
        /*0010*/ 	.word	index@($__internal_0_$__cuda_sm20_div_u64)
        /*0014*/ 	.word	0x00000000


	//----- nvinfo : EIATTR_FRAME_SIZE
	.align		4
.L_3:
        /*0018*/ 	.byte	0x04, 0x11
        /*001a*/ 	.short	(.L_5 - .L_4)
	.align		4
.L_4:
        /*001c*/ 	.word	index@(_Z3addPlS_S_l)
        /*0020*/ 	.word	0x00000000


	//----- nvinfo : EIATTR_REGCOUNT
	.align		4
.L_5:
        /*0024*/ 	.byte	0x04, 0x2f
        /*0026*/ 	.short	(.L_7 - .L_6)
	.align		4
.L_6:
        /*0028*/ 	.word	index@(_Z8add_1024PlS_S_l)
        /*002c*/ 	.word	0x00000010


	//----- nvinfo : EIATTR_FRAME_SIZE
	.align		4
.L_7:
        /*0030*/ 	.byte	0x04, 0x11
        /*0032*/ 	.short	(.L_9 - .L_8)
	.align		4
.L_8:
        /*0034*/ 	.word	index@(_Z8add_1024PlS_S_l)
        /*0038*/ 	.word	0x00000000


	//----- nvinfo : EIATTR_MIN_STACK_SIZE
	.align		4
.L_9:
        /*003c*/ 	.byte	0x04, 0x12
        /*003e*/ 	.short	(.L_11 - .L_10)
	.align		4
.L_10:
        /*0040*/ 	.word	index@(_Z8add_1024PlS_S_l)
        /*0044*/ 	.word	0x00000000


	//----- nvinfo : EIATTR_MIN_STACK_SIZE
	.align		4
.L_11:
        /*0048*/ 	.byte	0x04, 0x12
        /*004a*/ 	.short	(.L_13 - .L_12)
	.align		4
.L_12:
        /*004c*/ 	.word	index@(_Z3addPlS_S_l)
        /*0050*/ 	.word	0x00000000
.L_13:


//--------------------- .nv.compat                --------------------------
	.section	.nv.compat,"",@"SHT_CUDA_COMPAT_INFO"
	.align	4
        /*0000*/ 	.byte	0x02, 0x09, 0x00, 0x00, 0x02, 0x02, 0x01, 0x00, 0x02, 0x05, 0x05, 0x00, 0x03, 0x07, 0x01, 0x01
        /*0010*/ 	.byte	0x02, 0x03, 0x00, 0x00, 0x02, 0x06, 0x01, 0x00, 0x04, 0x0b, 0x08, 0x00, 0x09, 0x00, 0x00, 0x00
        /*0020*/ 	.byte	0x00, 0x00, 0x00, 0x00


//--------------------- .nv.info._Z8add_1024PlS_S_l --------------------------
	.section	.nv.info._Z8add_1024PlS_S_l,"",@"SHT_CUDA_INFO"
	.sectionflags	@""
	.align	4


	//----- nvinfo : EIATTR_CUDA_API_VERSION
	.align		4
        /*0000*/ 	.byte	0x04, 0x37
        /*0002*/ 	.short	(.L_15 - .L_14)
.L_14:
        /*0004*/ 	.word	0x00000082


	//----- nvinfo : EIATTR_KPARAM_INFO
	.align		4
.L_15:
        /*0008*/ 	.byte	0x04, 0x17
        /*000a*/ 	.short	(.L_17 - .L_16)
.L_16:
        /*000c*/ 	.word	0x00000000
        /*0010*/ 	.short	0x0003
        /*0012*/ 	.short	0x0018
        /*0014*/ 	.byte	0x00, 0xf0, 0x21, 0x00


	//----- nvinfo : EIATTR_KPARAM_INFO
	.align		4
.L_17:
        /*0018*/ 	.byte	0x04, 0x17
        /*001a*/ 	.short	(.L_19 - .L_18)
.L_18:
        /*001c*/ 	.word	0x00000000
        /*0020*/ 	.short	0x0002
        /*0022*/ 	.short	0x0010
        /*0024*/ 	.byte	0x00, 0xf5, 0x21, 0x00


	//----- nvinfo : EIATTR_KPARAM_INFO
	.align		4
.L_19:
        /*0028*/ 	.byte	0x04, 0x17
        /*002a*/ 	.short	(.L_21 - .L_20)
.L_20:
        /*002c*/ 	.word	0x00000000
        /*0030*/ 	.short	0x0001
        /*0032*/ 	.short	0x0008
        /*0034*/ 	.byte	0x00, 0xf5, 0x21, 0x00


	//----- nvinfo : EIATTR_KPARAM_INFO
	.align		4
.L_21:
        /*0038*/ 	.byte	0x04, 0x17
        /*003a*/ 	.short	(.L_23 - .L_22)
.L_22:
        /*003c*/ 	.word	0x00000000
        /*0040*/ 	.short	0x0000
        /*0042*/ 	.short	0x0000
        /*0044*/ 	.byte	0x00, 0xf5, 0x21, 0x00


	//----- nvinfo : EIATTR_SPARSE_MMA_MASK
	.align		4
.L_23:
        /*0048*/ 	.byte	0x03, 0x50
        /*004a*/ 	.short	0x0000


	//----- nvinfo : EIATTR_MAXREG_COUNT
	.align		4
        /*004c*/ 	.byte	0x03, 0x1b
        /*004e*/ 	.short	0x00ff


	//----- nvinfo : EIATTR_NUM_BARRIERS
	.align		4
        /*0050*/ 	.byte	0x02, 0x4c
        /*0052*/ 	.byte	0x01
	.zero		1


	//----- nvinfo : EIATTR_MERCURY_ISA_VERSION
	.align		4
        /*0054*/ 	.byte	0x03, 0x5f
        /*0056*/ 	.short	0x0101


	//----- nvinfo : EIATTR_VRC_CTA_INIT_COUNT
	.align		4
        /*0058*/ 	.byte	0x02, 0x4a
	.zero		1
	.zero		1


	//----- nvinfo : EIATTR_EXIT_INSTR_OFFSETS
	.align		4
        /*005c*/ 	.byte	0x04, 0x1c
        /*005e*/ 	.short	(.L_25 - .L_24)


	//   ....[0]....
.L_24:
        /*0060*/ 	.word	0x00000160


	//   ....[1]....
        /*0064*/ 	.word	0x000002d0


	//----- nvinfo : EIATTR_CBANK_PARAM_SIZE
	.align		4
.L_25:
        /*0068*/ 	.byte	0x03, 0x19
        /*006a*/ 	.short	0x0020


	//----- nvinfo : EIATTR_PARAM_CBANK
	.align		4
        /*006c*/ 	.byte	0x04, 0x0a
        /*006e*/ 	.short	(.L_27 - .L_26)
	.align		4
.L_26:
        /*0070*/ 	.word	index@(.nv.constant0._Z8add_1024PlS_S_l)
        /*0074*/ 	.short	0x0380
        /*0076*/ 	.short	0x0020


	//----- nvinfo : EIATTR_SW_WAR
	.align		4
.L_27:
        /*0078*/ 	.byte	0x04, 0x36
        /*007a*/ 	.short	(.L_29 - .L_28)
.L_28:
        /*007c*/ 	.word	0x00000008
.L_29:


//--------------------- .nv.info._Z3addPlS_S_l    --------------------------
	.section	.nv.info._Z3addPlS_S_l,"",@"SHT_CUDA_INFO"
	.sectionflags	@""
	.align	4


	//----- nvinfo : EIATTR_CUDA_API_VERSION
	.align		4
        /*0000*/ 	.byte	0x04, 0x37
        /*0002*/ 	.short	(.L_31 - .L_30)
.L_30:
        /*0004*/ 	.word	0x00000082


	//----- nvinfo : EIATTR_KPARAM_INFO
	.align		4
.L_31:
        /*0008*/ 	.byte	0x04, 0x17
        /*000a*/ 	.short	(.L_33 - .L_32)
.L_32:
        /*000c*/ 	.word	0x00000000
        /*0010*/ 	.short	0x0003
        /*0012*/ 	.short	0x0018
        /*0014*/ 	.byte	0x00, 0xf0, 0x21, 0x00


	//----- nvinfo : EIATTR_KPARAM_INFO
	.align		4
.L_33:
        /*0018*/ 	.byte	0x04, 0x17
        /*001a*/ 	.short	(.L_35 - .L_34)
.L_34:
        /*001c*/ 	.word	0x00000000
        /*0020*/ 	.short	0x0002
        /*0022*/ 	.short	0x0010
        /*0024*/ 	.byte	0x00, 0xf5, 0x21, 0x00


	//----- nvinfo : EIATTR_KPARAM_INFO
	.align		4
.L_35:
        /*0028*/ 	.byte	0x04, 0x17
        /*002a*/ 	.short	(.L_37 - .L_36)
.L_36:
        /*002c*/ 	.word	0x00000000
        /*0030*/ 	.short	0x0001
        /*0032*/ 	.short	0x0008
        /*0034*/ 	.byte	0x00, 0xf5, 0x21, 0x00


	//----- nvinfo : EIATTR_KPARAM_INFO
	.align		4
.L_37:
        /*0038*/ 	.byte	0x04, 0x17
        /*003a*/ 	.short	(.L_39 - .L_38)
.L_38:
        /*003c*/ 	.word	0x00000000
        /*0040*/ 	.short	0x0000
        /*0042*/ 	.short	0x0000
        /*0044*/ 	.byte	0x00, 0xf5, 0x21, 0x00


	//----- nvinfo : EIATTR_SPARSE_MMA_MASK
	.align		4
.L_39:
        /*0048*/ 	.byte	0x03, 0x50
        /*004a*/ 	.short	0x0000


	//----- nvinfo : EIATTR_MAXREG_COUNT
	.align		4
        /*004c*/ 	.byte	0x03, 0x1b
        /*004e*/ 	.short	0x00ff


	//----- nvinfo : EIATTR_NUM_BARRIERS
	.align		4
        /*0050*/ 	.byte	0x02, 0x4c
        /*0052*/ 	.byte	0x01
	.zero		1


	//----- nvinfo : EIATTR_MERCURY_ISA_VERSION
	.align		4
        /*0054*/ 	.byte	0x03, 0x5f
        /*0056*/ 	.short	0x0101


	//----- nvinfo : EIATTR_VRC_CTA_INIT_COUNT
	.align		4
        /*0058*/ 	.byte	0x02, 0x4a
	.zero		1
	.zero		1


	//----- nvinfo : EIATTR_EXIT_INSTR_OFFSETS
	.align		4
        /*005c*/ 	.byte	0x04, 0x1c
        /*005e*/ 	.short	(.L_41 - .L_40)


	//   ....[0]....
.L_40:
        /*0060*/ 	.word	0x00000a40


	//   ....[1]....
        /*0064*/ 	.word	0x00000cb0


	//----- nvinfo : EIATTR_CRS_STACK_SIZE
	.align		4
.L_41:
        /*0068*/ 	.byte	0x04, 0x1e
        /*006a*/ 	.short	(.L_43 - .L_42)
.L_42:
        /*006c*/ 	.word	0x00000000


	//----- nvinfo : EIATTR_CBANK_PARAM_SIZE
	.align		4
.L_43:
        /*0070*/ 	.byte	0x03, 0x19
        /*0072*/ 	.short	0x0020


	//----- nvinfo : EIATTR_PARAM_CBANK
	.align		4
        /*0074*/ 	.byte	0x04, 0x0a
        /*0076*/ 	.short	(.L_45 - .L_44)
	.align		4
.L_44:
        /*0078*/ 	.word	index@(.nv.constant0._Z3addPlS_S_l)
        /*007c*/ 	.short	0x0380
        /*007e*/ 	.short	0x0020


	//----- nvinfo : EIATTR_SW_WAR
	.align		4
.L_45:
        /*0080*/ 	.byte	0x04, 0x36
        /*0082*/ 	.short	(.L_47 - .L_46)
.L_46:
        /*0084*/ 	.word	0x00000008
.L_47:


//--------------------- .nv.callgraph             --------------------------
	.section	.nv.callgraph,"",@"SHT_CUDA_CALLGRAPH"
	.align	4
	.sectionentsize	8
	.align		4
        /*0000*/ 	.word	0x00000000
	.align		4
        /*0004*/ 	.word	0xffffffff
	.align		4
        /*0008*/ 	.word	0x00000000
	.align		4
        /*000c*/ 	.word	0xfffffffe
	.align		4
        /*0010*/ 	.word	0x00000000
	.align		4
        /*0014*/ 	.word	0xfffffffd
	.align		4
        /*0018*/ 	.word	0x00000000
	.align		4
        /*001c*/ 	.word	0xfffffffc


//--------------------- .text._Z8add_1024PlS_S_l  --------------------------
	.section	.text._Z8add_1024PlS_S_l,"ax",@progbits
	.align	128
        .global         _Z8add_1024PlS_S_l
        .type           _Z8add_1024PlS_S_l,@function
        .size           _Z8add_1024PlS_S_l,(.L_x_17 - _Z8add_1024PlS_S_l)
        .other          _Z8add_1024PlS_S_l,@"STO_CUDA_ENTRY STV_DEFAULT"
_Z8add_1024PlS_S_l:
.text._Z8add_1024PlS_S_l:
[----:B------:R-:W-:Y:S01]  /*0000*/  LDC R1, c[0x0][0x37c] ;  /* 0x0000df00ff017b82 */ /* 0x000fe20000000800 */
[----:B------:R-:W0:Y:S07]  /*0010*/  S2R R0, SR_TID.X ;  /* 0x0000000000007919 */ /* 0x000e2e0000002100 */
[----:B------:R-:W0:Y:S01]  /*0020*/  LDC.64 R2, c[0x0][0x380] ;  /* 0x0000e000ff027b82 */ /* 0x000e220000000a00 */
[----:B------:R-:W1:Y:S07]  /*0030*/  LDCU.64 UR4, c[0x0][0x358] ;  /* 0x00006b00ff0477ac */ /* 0x000e6e0008000a00 */
[----:B------:R-:W2:Y:S08]  /*0040*/  LDC.64 R4, c[0x0][0x388] ;  /* 0x0000e200ff047b82 */ /* 0x000eb00000000a00 */
[----:B------:R-:W3:Y:S08]  /*0050*/  LDC.64 R8, c[0x0][0x390] ;  /* 0x0000e400ff087b82 */ /* 0x000ef00000000a00 */
[----:B------:R-:W4:Y:S01]  /*0060*/  LDC.64 R12, c[0x0][0x398] ;  /* 0x0000e600ff0c7b82 */ /* 0x000f220000000a00 */
[----:B0-----:R-:W-:-:S04]  /*0070*/  IMAD.WIDE.U32 R2, R0, 0x8, R2 ;  /* 0x0000000800027825 */ /* 0x001fc800078e0002 */
[----:B--2---:R-:W-:Y:S02]  /*0080*/  IMAD.WIDE.U32 R4, R0, 0x8, R4 ;  /* 0x0000000800047825 */ /* 0x004fe400078e0004 */
[----:B-1----:R-:W2:Y:S04]  /*0090*/  LDG.E.64 R2, desc[UR4][R2.64] ;  /* 0x0000000402027981 */ /* 0x002ea8000c1e1b00 */
[----:B------:R-:W2:Y:S01]  /*00a0*/  LDG.E.64 R4, desc[UR4][R4.64] ;  /* 0x0000000404047981 */ /* 0x000ea2000c1e1b00 */
[----:B----4-:R-:W-:-:S04]  /*00b0*/  IADD3 R10, P1, PT, R12, 0x1, RZ ;  /* 0x000000010c0a7810 */ /* 0x010fc80007f3e0ff */
[----:B------:R-:W-:Y:S01]  /*00c0*/  ISETP.GE.U32.AND P0, PT, R10, 0x3, PT ;  /* 0x000000030a00780c */ /* 0x000fe20003f06070 */
[----:B------:R-:W-:-:S05]  /*00d0*/  IMAD.X R10, RZ, RZ, R13, P1 ;  /* 0x000000ffff0a7224 */ /* 0x000fca00008e060d */
[----:B------:R-:W-:Y:S01]  /*00e0*/  ISETP.GE.U32.AND.EX P0, PT, R10, RZ, PT, P0 ;  /* 0x000000ff0a00720c */ /* 0x000fe20003f06100 */
[-C--:B--2---:R-:W-:Y:S02]  /*00f0*/  IMAD R11, R5, R2.reuse, RZ ;  /* 0x00000002050b7224 */ /* 0x084fe400078e02ff */
[----:B------:R-:W-:-:S04]  /*0100*/  IMAD.WIDE.U32 R6, R4, R2, RZ ;  /* 0x0000000204067225 */ /* 0x000fc800078e00ff */
[----:B------:R-:W-:Y:S02]  /*0110*/  IMAD R11, R3, R4, R11 ;  /* 0x00000004030b7224 */ /* 0x000fe400078e020b */
[----:B---3--:R-:W-:-:S04]  /*0120*/  IMAD.WIDE.U32 R2, R0, 0x8, R8 ;  /* 0x0000000800027825 */ /* 0x008fc800078e0008 */
[----:B------:R-:W-:-:S05]  /*0130*/  IMAD.IADD R7, R7, 0x1, R11 ;  /* 0x0000000107077824 */ /* 0x000fca00078e020b */
[----:B------:R0:W-:Y:S01]  /*0140*/  STG.E.64 desc[UR4][R2.64], R6 ;  /* 0x0000000602007986 */ /* 0x0001e2000c101b04 */
[----:B------:R-:W-:Y:S06]  /*0150*/  BAR.SYNC.DEFER_BLOCKING 0x0 ;  /* 0x0000000000007b1d */ /* 0x000fec0000010000 */
[----:B------:R-:W-:Y:S05]  /*0160*/  @!P0 EXIT ;  /* 0x000000000000894d */ /* 0x000fea0003800000 */
[----:B------:R-:W1:Y:S01]  /*0170*/  LDC R10, c[0x0][0x39c] ;  /* 0x0000e700ff0a7b82 */ /* 0x000e620000000800 */
[----:B------:R-:W2:Y:S02]  /*0180*/  LDCU UR6, c[0x0][0x398] ;  /* 0x00007300ff0677ac */ /* 0x000ea40008000800 */
[----:B--2---:R-:W-:-:S07]  /*0190*/  IMAD.U32 R9, RZ, RZ, UR6 ;  /* 0x00000006ff097e24 */ /* 0x004fce000f8e00ff */
.L_x_0:
[----:B-1----:R-:W-:-:S05]  /*01a0*/  LEA.HI R4, P0, R10, R9, RZ, 0x1 ;  /* 0x000000090a047211 */ /* 0x002fca00078108ff */
[----:B------:R-:W-:-:S05]  /*01b0*/  IMAD.X R5, RZ, RZ, R10, P0 ;  /* 0x000000ffff057224 */ /* 0x000fca00000e060a */
[--C-:B------:R-:W-:Y:S02]  /*01c0*/  SHF.R.S64 R9, R4, 0x1, R5.reuse ;  /* 0x0000000104097819 */ /* 0x100fe40000001005 */
[----:B------:R-:W-:Y:S02]  /*01d0*/  SHF.R.S32.HI R10, RZ, 0x1, R5 ;  /* 0x00000001ff0a7819 */ /* 0x000fe40000011405 */
[----:B------:R-:W-:-:S04]  /*01e0*/  ISETP.GT.U32.AND P0, PT, R9, R0, PT ;  /* 0x000000000900720c */ /* 0x000fc80003f04070 */
[----:B------:R-:W-:-:S13]  /*01f0*/  ISETP.GT.AND.EX P0, PT, R10, RZ, PT, P0 ;  /* 0x000000ff0a00720c */ /* 0x000fda0003f04300 */
[C---:B------:R-:W-:Y:S01]  /*0200*/  @P0 LEA R4, P1, R9.reuse, R2, 0x3 ;  /* 0x0000000209040211 */ /* 0x040fe200078218ff */
[----:B0-----:R-:W2:Y:S03]  /*0210*/  @P0 LDG.E.64 R6, desc[UR4][R2.64] ;  /* 0x0000000402060981 */ /* 0x001ea6000c1e1b00 */
[----:B------:R-:W-:-:S06]  /*0220*/  @P0 LEA.HI.X R5, R9, R3, R10, 0x3, P1 ;  /* 0x0000000309050211 */ /* 0x000fcc00008f1c0a */
[----:B------:R-:W2:Y:S02]  /*0230*/  @P0 LDG.E.64 R4, desc[UR4][R4.64] ;  /* 0x0000000404040981 */ /* 0x000ea4000c1e1b00 */
[----:B--2---:R-:W-:-:S05]  /*0240*/  @P0 IADD3 R6, P1, PT, R4, R6, RZ ;  /* 0x0000000604060210 */ /* 0x004fca0007f3e0ff */
[----:B------:R-:W-:Y:S01]  /*0250*/  @P0 IMAD.X R7, R5, 0x1, R7, P1 ;  /* 0x0000000105070824 */ /* 0x000fe200008e0607 */
[----:B------:R-:W-:-:S04]  /*0260*/  IADD3 R8, P1, PT, R9, 0x1, RZ ;  /* 0x0000000109087810 */ /* 0x000fc80007f3e0ff */
[----:B------:R2:W-:Y:S01]  /*0270*/  @P0 STG.E.64 desc[UR4][R2.64], R6 ;  /* 0x0000000602000986 */ /* 0x0005e2000c101b04 */
[----:B------:R-:W-:Y:S01]  /*0280*/  BAR.SYNC.DEFER_BLOCKING 0x0 ;  /* 0x0000000000007b1d */ /* 0x000fe20000010000 */
[----:B------:R-:W-:Y:S01]  /*0290*/  ISETP.GT.U32.AND P0, PT, R8, 0x2, PT ;  /* 0x000000020800780c */ /* 0x000fe20003f04070 */
[----:B------:R-:W-:-:S05]  /*02a0*/  IMAD.X R8, RZ, RZ, R10, P1 ;  /* 0x000000ffff087224 */ /* 0x000fca00008e060a */
[----:B------:R-:W-:-:S13]  /*02b0*/  ISETP.GT.U32.AND.EX P0, PT, R8, RZ, PT, P0 ;  /* 0x000000ff0800720c */ /* 0x000fda0003f04100 */
[----:B--2---:R-:W-:Y:S05]  /*02c0*/  @P0 BRA `(.L_x_0) ;  /* 0xfffffffc00b40947 */ /* 0x004fea000383ffff */
[----:B------:R-:W-:Y:S05]  /*02d0*/  EXIT ;  /* 0x000000000000794d */ /* 0x000fea0003800000 */
.L_x_1:
[----:B------:R-:W-:-:S00]  /*02e0*/  BRA `(.L_x_1) ;  /* 0xfffffffc00fc7947 */ /* 0x000fc0000383ffff */
[----:B------:R-:W-:-:S00]  /*02f0*/  NOP ;  /* 0x0000000000007918 */ /* 0x000fc00000000000 */
        /* <DEDUP_REMOVED lines=8> */
.L_x_17:


//--------------------- .text._Z3addPlS_S_l       --------------------------
	.section	.text._Z3addPlS_S_l,"ax",@progbits
	.align	128
        .global         _Z3addPlS_S_l
        .type           _Z3addPlS_S_l,@function
        .size           _Z3addPlS_S_l,(.L_x_16 - _Z3addPlS_S_l)
        .other          _Z3addPlS_S_l,@"STO_CUDA_ENTRY STV_DEFAULT"
_Z3addPlS_S_l:
.text._Z3addPlS_S_l:
[----:B------:R-:W-:Y:S01]  /*0000*/  LDC R1, c[0x0][0x37c] ;  /* 0x0000df00ff017b82 */ /* 0x000fe20000000800 */
[----:B------:R-:W0:Y:S01]  /*0010*/  S2R R0, SR_TID.X ;  /* 0x0000000000007919 */ /* 0x000e220000002100 */
[----:B------:R-:W0:Y:S06]  /*0020*/  LDCU.64 UR6, c[0x0][0x398] ;  /* 0x00007300ff0677ac */ /* 0x000e2c0008000a00 */
[----:B------:R-:W1:Y:S01]  /*0030*/  LDC R12, c[0x0][0x39c] ;  /* 0x0000e700ff0c7b82 */ /* 0x000e620000000800 */
[----:B------:R-:W-:Y:S01]  /*0040*/  BSSY.RECONVERGENT B0, `(.L_x_2) ;  /* 0x0000099000007945 */ /* 0x000fe20003800200 */
[----:B------:R-:W2:Y:S01]  /*0050*/  LDCU UR14, c[0x0][0x398] ;  /* 0x00007300ff0e77ac */ /* 0x000ea20008000800 */
[----:B------:R-:W3:Y:S01]  /*0060*/  LDCU.64 UR4, c[0x0][0x358] ;  /* 0x00006b00ff0477ac */ /* 0x000ee20008000a00 */
[----:B------:R-:W4:Y:S01]  /*0070*/  LDCU.64 UR12, c[0x0][0x390] ;  /* 0x00007200ff0c77ac */ /* 0x000f220008000a00 */
[----:B------:R-:W0:Y:S01]  /*0080*/  LDCU.128 UR8, c[0x0][0x380] ;  /* 0x00007000ff0877ac */ /* 0x000e220008000c00 */
[----:B------:R-:W0:Y:S01]  /*0090*/  LDCU.128 UR16, c[0x0][0x380] ;  /* 0x00007000ff1077ac */ /* 0x000e220008000c00 */
[----:B--2---:R-:W-:Y:S01]  /*00a0*/  IMAD.U32 R13, RZ, RZ, UR14 ;  /* 0x0000000eff0d7e24 */ /* 0x004fe2000f8e00ff */
[----:B------:R-:W2:Y:S01]  /*00b0*/  LDCU.128 UR20, c[0x0][0x390] ;  /* 0x00007200ff1477ac */ /* 0x000ea20008000c00 */
[----:B0-----:R-:W-:-:S04]  /*00c0*/  ISETP.GE.U32.AND P0, PT, R0, UR6, PT ;  /* 0x0000000600007c0c */ /* 0x001fc8000bf06070 */
[----:B------:R-:W-:-:S13]  /*00d0*/  ISETP.GE.AND.EX P0, PT, RZ, UR7, PT, P0 ;  /* 0x00000007ff007c0c */ /* 0x000fda000bf06300 */
[----:B--234-:R-:W-:Y:S05]  /*00e0*/  @P0 BRA `(.L_x_3) ;  /* 0x0000000800380947 */ /* 0x01cfea0003800000 */
[----:B------:R-:W0:Y:S01]  /*00f0*/  LDC R14, c[0x0][0x360] ;  /* 0x0000d800ff0e7b82 */ /* 0x000e220000000800 */
[----:B------:R-:W-:Y:S01]  /*0100*/  BSSY.RECONVERGENT B1, `(.L_x_4) ;  /* 0x0000026000017945 */ /* 0x000fe20003800200 */
[----:B0-----:R-:W-:-:S04]  /*0110*/  IADD3 R4, P1, PT, R0, R14, RZ ;  /* 0x0000000e00047210 */ /* 0x001fc80007f3e0ff */
[C---:B------:R-:W-:Y:S01]  /*0120*/  ISETP.GE.U32.AND P0, PT, R4.reuse, UR6, PT ;  /* 0x0000000604007c0c */ /* 0x040fe2000bf06070 */
[----:B------:R-:W-:Y:S01]  /*0130*/  IMAD.X R6, RZ, RZ, RZ, P1 ;  /* 0x000000ffff067224 */ /* 0x000fe200008e06ff */
[----:B------:R-:W-:-:S04]  /*0140*/  ISETP.GT.U32.AND P1, PT, R4, UR6, PT ;  /* 0x0000000604007c0c */ /* 0x000fc8000bf24070 */
[C---:B------:R-:W-:Y:S02]  /*0150*/  ISETP.GE.U32.AND.EX P0, PT, R6.reuse, UR7, PT, P0 ;  /* 0x0000000706007c0c */ /* 0x040fe4000bf06100 */
[----:B------:R-:W-:Y:S02]  /*0160*/  ISETP.GT.U32.AND.EX P1, PT, R6, UR7, PT, P1 ;  /* 0x0000000706007c0c */ /* 0x000fe4000bf24110 */
[----:B------:R-:W-:Y:S02]  /*0170*/  SEL R2, RZ, 0x1, P0 ;  /* 0x00000001ff027807 */ /* 0x000fe40000000000 */
[----:B------:R-:W-:Y:S02]  /*0180*/  SEL R3, R4, UR6, P1 ;  /* 0x0000000604037c07 */ /* 0x000fe40008800000 */
[----:B------:R-:W-:Y:S02]  /*0190*/  SEL R5, R6, UR7, P1 ;  /* 0x0000000706057c07 */ /* 0x000fe40008800000 */
[----:B------:R-:W-:-:S04]  /*01a0*/  IADD3 R3, P0, P1, R3, -R4, -R2 ;  /* 0x8000000403037210 */ /* 0x000fc8000791e802 */
[----:B------:R-:W-:-:S04]  /*01b0*/  IADD3.X R5, PT, PT, R5, -0x1, ~R6, P0, P1 ;  /* 0xffffffff05057810 */ /* 0x000fc800007e2c06 */
[----:B------:R-:W-:-:S13]  /*01c0*/  ISETP.NE.U32.AND P0, PT, R5, RZ, PT ;  /* 0x000000ff0500720c */ /* 0x000fda0003f05070 */
[----:B------:R-:W-:Y:S05]  /*01d0*/  @P0 BRA `(.L_x_5) ;  /* 0x0000000000500947 */ /* 0x000fea0003800000 */
[----:B------:R-:W0:Y:S01]  /*01e0*/  I2F.U32.RP R6, R14 ;  /* 0x0000000e00067306 */ /* 0x000e220000209000 */
[----:B------:R-:W-:-:S07]  /*01f0*/  ISETP.NE.U32.AND P2, PT, R14, RZ, PT ;  /* 0x000000ff0e00720c */ /* 0x000fce0003f45070 */
[----:B0-----:R-:W0:Y:S02]  /*0200*/  MUFU.RCP R6, R6 ;  /* 0x0000000600067308 */ /* 0x001e240000001000 */
[----:B0-----:R-:W-:-:S06]  /*0210*/  VIADD R4, R6, 0xffffffe ;  /* 0x0ffffffe06047836 */ /* 0x001fcc0000000000 */
[----:B------:R0:W2:Y:S02]  /*0220*/  F2I.FTZ.U32.TRUNC.NTZ R5, R4 ;  /* 0x0000000400057305 */ /* 0x0000a4000021f000 */
[----:B0-----:R-:W-:Y:S02]  /*0230*/  IMAD.MOV.U32 R4, RZ, RZ, RZ ;  /* 0x000000ffff047224 */ /* 0x001fe400078e00ff */
[----:B--2---:R-:W-:-:S04]  /*0240*/  IMAD.MOV R7, RZ, RZ, -R5 ;  /* 0x000000ffff077224 */ /* 0x004fc800078e0a05 */
[----:B------:R-:W-:-:S04]  /*0250*/  IMAD R7, R7, R14, RZ ;  /* 0x0000000e07077224 */ /* 0x000fc800078e02ff */
[----:B------:R-:W-:-:S06]  /*0260*/  IMAD.HI.U32 R8, R5, R7, R4 ;  /* 0x0000000705087227 */ /* 0x000fcc00078e0004 */
[----:B------:R-:W-:-:S04]  /*0270*/  IMAD.HI.U32 R4, R8, R3, RZ ;  /* 0x0000000308047227 */ /* 0x000fc800078e00ff */
[----:B------:R-:W-:-:S04]  /*0280*/  IMAD.MOV R5, RZ, RZ, -R4 ;  /* 0x000000ffff057224 */ /* 0x000fc800078e0a04 */
[----:B------:R-:W-:Y:S02]  /*0290*/  IMAD R3, R14, R5, R3 ;  /* 0x000000050e037224 */ /* 0x000fe400078e0203 */
[----:B------:R-:W-:-:S03]  /*02a0*/  IMAD.MOV.U32 R5, RZ, RZ, RZ ;  /* 0x000000ffff057224 */ /* 0x000fc600078e00ff */
[----:B------:R-:W-:-:S13]  /*02b0*/  ISETP.GE.U32.AND P0, PT, R3, R14, PT ;  /* 0x0000000e0300720c */ /* 0x000fda0003f06070 */
[----:B------:R-:W-:Y:S02]  /*02c0*/  @P0 IMAD.IADD R3, R3, 0x1, -R14 ;  /* 0x0000000103030824 */ /* 0x000fe400078e0a0e */
[----:B------:R-:W-:-:S03]  /*02d0*/  @P0 VIADD R4, R4, 0x1 ;  /* 0x0000000104040836 */ /* 0x000fc60000000000 */
[----:B------:R-:W-:-:S13]  /*02e0*/  ISETP.GE.U32.AND P1, PT, R3, R14, PT ;  /* 0x0000000e0300720c */ /* 0x000fda0003f26070 */
[----:B------:R-:W-:Y:S01]  /*02f0*/  @P1 VIADD R4, R4, 0x1 ;  /* 0x0000000104041836 */ /* 0x000fe20000000000 */
[----:B------:R-:W-:Y:S01]  /*0300*/  @!P2 LOP3.LUT R4, RZ, R14, RZ, 0x33, !PT ;  /* 0x0000000eff04a212 */ /* 0x000fe200078e33ff */
[----:B------:R-:W-:Y:S06]  /*0310*/  BRA `(.L_x_6) ;  /* 0x0000000000107947 */ /* 0x000fec0003800000 */
.L_x_5:
[----:B------:R-:W-:-:S07]  /*0320*/  MOV R4, 0x340 ;  /* 0x0000034000047802 */ /* 0x000fce0000000f00 */
[----:B-1----:R-:W-:Y:S05]  /*0330*/  CALL.REL.NOINC `($__internal_0_$__cuda_sm20_div_u64) ;  /* 0x0000000800607944 */ /* 0x002fea0003c00000 */
[----:B------:R-:W-:Y:S02]  /*0340*/  IMAD.MOV.U32 R4, RZ, RZ, R3 ;  /* 0x000000ffff047224 */ /* 0x000fe400078e0003 */
[----:B------:R-:W-:-:S07]  /*0350*/  IMAD.MOV.U32 R5, RZ, RZ, R6 ;  /* 0x000000ffff057224 */ /* 0x000fce00078e0006 */
.L_x_6:
[----:B------:R-:W-:Y:S05]  /*0360*/  BSYNC.RECONVERGENT B1 ;  /* 0x0000000000017941 */ /* 0x000fea0003800200 */
.L_x_4:
[----:B------:R-:W-:Y:S01]  /*0370*/  IADD3 R2, P0, PT, R4, R2, RZ ;  /* 0x0000000204027210 */ /* 0x000fe20007f1e0ff */
[----:B------:R-:W-:Y:S01]  /*0380*/  BSSY.RECONVERGENT B1, `(.L_x_7) ;  /* 0x0000025000017945 */ /* 0x000fe20003800200 */
[----:B------:R-:W-:Y:S02]  /*0390*/  IMAD.MOV.U32 R16, RZ, RZ, R0 ;  /* 0x000000ffff107224 */ /* 0x000fe400078e0000 */
[C---:B------:R-:W-:Y:S01]  /*03a0*/  LOP3.LUT R3, R2.reuse, 0x3, RZ, 0xc0, !PT ;  /* 0x0000000302037812 */ /* 0x040fe200078ec0ff */
[----:B------:R-:W-:Y:S01]  /*03b0*/  IMAD.X R4, RZ, RZ, R5, P0 ;  /* 0x000000ffff047224 */ /* 0x000fe200000e0605 */
[----:B------:R-:W-:Y:S01]  /*03c0*/  ISETP.GE.U32.AND P0, PT, R2, 0x3, PT ;  /* 0x000000030200780c */ /* 0x000fe20003f06070 */
[----:B------:R-:W-:Y:S01]  /*03d0*/  IMAD.MOV.U32 R15, RZ, RZ, RZ ;  /* 0x000000ffff0f7224 */ /* 0x000fe200078e00ff */
[----:B------:R-:W-:Y:S02]  /*03e0*/  ISETP.NE.U32.AND P1, PT, R3, 0x3, PT ;  /* 0x000000030300780c */ /* 0x000fe40003f25070 */
[----:B------:R-:W-:-:S02]  /*03f0*/  ISETP.GE.U32.AND.EX P0, PT, R4, RZ, PT, P0 ;  /* 0x000000ff0400720c */ /* 0x000fc40003f06100 */
[----:B------:R-:W-:-:S13]  /*0400*/  ISETP.NE.AND.EX P1, PT, RZ, RZ, PT, P1 ;  /* 0x000000ffff00720c */ /* 0x000fda0003f25310 */
[----:B------:R-:W-:Y:S05]  /*0410*/  @!P1 BRA `(.L_x_8) ;  /* 0x00000000006c9947 */ /* 0x000fea0003800000 */
[----:B------:R-:W-:Y:S01]  /*0420*/  VIADD R2, R2, 0x1 ;  /* 0x0000000102027836 */ /* 0x000fe20000000000 */
[----:B------:R-:W-:Y:S01]  /*0430*/  CS2R R10, SRZ ;  /* 0x00000000000a7805 */ /* 0x000fe2000001ff00 */
[----:B------:R-:W-:Y:S02]  /*0440*/  IMAD.MOV.U32 R16, RZ, RZ, R0 ;  /* 0x000000ffff107224 */ /* 0x000fe400078e0000 */
[----:B------:R-:W-:Y:S01]  /*0450*/  IMAD.MOV.U32 R15, RZ, RZ, RZ ;  /* 0x000000ffff0f7224 */ /* 0x000fe200078e00ff */
[----:B------:R-:W-:-:S07]  /*0460*/  LOP3.LUT R19, R2, 0x3, RZ, 0xc0, !PT ;  /* 0x0000000302137812 */ /* 0x000fce00078ec0ff */
.L_x_9:
[C---:B------:R-:W-:Y:S01]  /*0470*/  IMAD.SHL.U32 R4, R16.reuse, 0x8, RZ ;  /* 0x0000000810047824 */ /* 0x040fe200078e00ff */
[----:B------:R-:W-:-:S04]  /*0480*/  SHF.L.U64.HI R18, R16, 0x3, R15 ;  /* 0x0000000310127819 */ /* 0x000fc8000001020f */
[C---:B------:R-:W-:Y:S02]  /*0490*/  IADD3 R2, P1, PT, R4.reuse, UR8, RZ ;  /* 0x0000000804027c10 */ /* 0x040fe4000ff3e0ff */
[----:B------:R-:W-:Y:S02]  /*04a0*/  IADD3 R6, P2, PT, R4, UR10, RZ ;  /* 0x0000000a04067c10 */ /* 0x000fe4000ff5e0ff */
[C---:B------:R-:W-:Y:S02]  /*04b0*/  IADD3.X R3, PT, PT, R18.reuse, UR9, RZ, P1, !PT ;  /* 0x0000000912037c10 */ /* 0x040fe40008ffe4ff */
[----:B------:R-:W-:-:S04]  /*04c0*/  IADD3.X R7, PT, PT, R18, UR11, RZ, P2, !PT ;  /* 0x0000000b12077c10 */ /* 0x000fc800097fe4ff */
[----:B------:R-:W2:Y:S04]  /*04d0*/  LDG.E.64 R2, desc[UR4][R2.64] ;  /* 0x0000000402027981 */ /* 0x000ea8000c1e1b00 */
[----:B------:R-:W2:Y:S01]  /*04e0*/  LDG.E.64 R6, desc[UR4][R6.64] ;  /* 0x0000000406067981 */ /* 0x000ea2000c1e1b00 */
[----:B------:R-:W-:Y:S02]  /*04f0*/  IADD3 R4, P1, PT, R4, UR12, RZ ;  /* 0x0000000c04047c10 */ /* 0x000fe4000ff3e0ff */
[----:B------:R-:W-:-:S05]  /*0500*/  IADD3 R16, P2, PT, R14, R16, RZ ;  /* 0x000000100e107210 */ /* 0x000fca0007f5e0ff */
[----:B------:R-:W-:Y:S02]  /*0510*/  IMAD.X R15, RZ, RZ, R15, P2 ;  /* 0x000000ffff0f7224 */ /* 0x000fe400010e060f */
[-C--:B--2---:R-:W-:Y:S02]  /*0520*/  IMAD R5, R7, R2.reuse, RZ ;  /* 0x0000000207057224 */ /* 0x084fe400078e02ff */
[----:B------:R-:W-:-:S04]  /*0530*/  IMAD.WIDE.U32 R8, R6, R2, RZ ;  /* 0x0000000206087225 */ /* 0x000fc800078e00ff */
[----:B------:R-:W-:Y:S01]  /*0540*/  IMAD R17, R3, R6, R5 ;  /* 0x0000000603117224 */ /* 0x000fe200078e0205 */
[----:B------:R-:W-:Y:S02]  /*0550*/  IADD3.X R5, PT, PT, R18, UR13, RZ, P1, !PT ;  /* 0x0000000d12057c10 */ /* 0x000fe40008ffe4ff */
[----:B------:R-:W-:Y:S01]  /*0560*/  IADD3 R10, P1, PT, R10, 0x1, RZ ;  /* 0x000000010a0a7810 */ /* 0x000fe20007f3e0ff */
[----:B------:R-:W-:-:S04]  /*0570*/  IMAD.IADD R9, R9, 0x1, R17 ;  /* 0x0000000109097824 */ /* 0x000fc800078e0211 */
[----:B------:R-:W-:Y:S01]  /*0580*/  IMAD.X R11, RZ, RZ, R11, P1 ;  /* 0x000000ffff0b7224 */ /* 0x000fe200008e060b */
[----:B------:R0:W-:Y:S01]  /*0590*/  STG.E.64 desc[UR4][R4.64], R8 ;  /* 0x0000000804007986 */ /* 0x0001e2000c101b04 */
[----:B------:R-:W-:-:S04]  /*05a0*/  ISETP.NE.U32.AND P1, PT, R10, R19, PT ;  /* 0x000000130a00720c */ /* 0x000fc80003f25070 */
[----:B------:R-:W-:-:S13]  /*05b0*/  ISETP.NE.AND.EX P1, PT, R11, RZ, PT, P1 ;  /* 0x000000ff0b00720c */ /* 0x000fda0003f25310 */
[----:B0-----:R-:W-:Y:S05]  /*05c0*/  @P1 BRA `(.L_x_9) ;  /* 0xfffffffc00a81947 */ /* 0x001fea000383ffff */
.L_x_8:
[----:B------:R-:W-:Y:S05]  /*05d0*/  BSYNC.RECONVERGENT B1 ;  /* 0x0000000000017941 */ /* 0x000fea0003800200 */
.L_x_7:
[----:B------:R-:W-:Y:S05]  /*05e0*/  @!P0 BRA `(.L_x_3) ;  /* 0x0000000000f88947 */ /* 0x000fea0003800000 */
[----:B------:R-:W-:Y:S01]  /*05f0*/  IMAD.SHL.U32 R19, R14, 0x8, RZ ;  /* 0x000000080e137824 */ /* 0x000fe200078e00ff */
[----:B------:R-:W-:-:S07]  /*0600*/  SHF.R.U32.HI R17, RZ, 0x1d, R14 ;  /* 0x0000001dff117819 */ /* 0x000fce000001160e */
.L_x_10:
[C---:B------:R-:W-:Y:S01]  /*0610*/  IMAD.SHL.U32 R22, R16.reuse, 0x8, RZ ;  /* 0x0000000810167824 */ /* 0x040fe200078e00ff */
[----:B------:R-:W-:-:S04]  /*0620*/  SHF.L.U64.HI R18, R16, 0x3, R15 ;  /* 0x0000000310127819 */ /* 0x000fc8000001020f */
[C---:B------:R-:W-:Y:S02]  /*0630*/  IADD3 R8, P0, PT, R22.reuse, UR16, RZ ;  /* 0x0000001016087c10 */ /* 0x040fe4000ff1e0ff */
[----:B------:R-:W-:Y:S02]  /*0640*/  IADD3 R6, P1, PT, R22, UR18, RZ ;  /* 0x0000001216067c10 */ /* 0x000fe4000ff3e0ff */
[C---:B------:R-:W-:Y:S02]  /*0650*/  IADD3.X R9, PT, PT, R18.reuse, UR17, RZ, P0, !PT ;  /* 0x0000001112097c10 */ /* 0x040fe400087fe4ff */
[----:B------:R-:W-:-:S03]  /*0660*/  IADD3.X R7, PT, PT, R18, UR19, RZ, P1, !PT ;  /* 0x0000001312077c10 */ /* 0x000fc60008ffe4ff */
[----:B------:R-:W2:Y:S04]  /*0670*/  LDG.E.64 R4, desc[UR4][R8.64] ;  /* 0x0000000408047981 */ /* 0x000ea8000c1e1b00 */
[----:B------:R-:W2:Y:S01]  /*0680*/  LDG.E.64 R10, desc[UR4][R6.64] ;  /* 0x00000004060a7981 */ /* 0x000ea2000c1e1b00 */
[----:B------:R-:W-:Y:S02]  /*0690*/  IADD3 R22, P2, PT, R22, UR20, RZ ;  /* 0x0000001416167c10 */ /* 0x000fe4000ff5e0ff */
[----:B------:R-:W-:Y:S02]  /*06a0*/  IADD3 R20, P0, PT, R19, R8, RZ ;  /* 0x0000000813147210 */ /* 0x000fe40007f1e0ff */
[----:B------:R-:W-:-:S03]  /*06b0*/  IADD3.X R23, PT, PT, R18, UR21, RZ, P2, !PT ;  /* 0x0000001512177c10 */ /* 0x000fc600097fe4ff */
[----:B------:R-:W-:Y:S02]  /*06c0*/  IMAD.X R21, R17, 0x1, R9, P0 ;  /* 0x0000000111157824 */ /* 0x000fe400000e0609 */
[-C--:B--2---:R-:W-:Y:S02]  /*06d0*/  IMAD R11, R11, R4.reuse, RZ ;  /* 0x000000040b0b7224 */ /* 0x084fe400078e02ff */
[----:B------:R-:W-:Y:S01]  /*06e0*/  IMAD.WIDE.U32 R2, R10, R4, RZ ;  /* 0x000000040a027225 */ /* 0x000fe200078e00ff */
[----:B------:R-:W-:-:S03]  /*06f0*/  IADD3 R4, P1, PT, R19, R6, RZ ;  /* 0x0000000613047210 */ /* 0x000fc60007f3e0ff */
[----:B------:R-:W-:Y:S02]  /*0700*/  IMAD R11, R5, R10, R11 ;  /* 0x0000000a050b7224 */ /* 0x000fe400078e020b */
[----:B------:R-:W-:Y:S02]  /*0710*/  IMAD.MOV.U32 R24, RZ, RZ, R2 ;  /* 0x000000ffff187224 */ /* 0x000fe400078e0002 */
[----:B------:R-:W-:Y:S02]  /*0720*/  IMAD.IADD R25, R3, 0x1, R11 ;  /* 0x0000000103197824 */ /* 0x000fe400078e020b */
[----:B------:R-:W-:-:S03]  /*0730*/  IMAD.X R5, R17, 0x1, R7, P1 ;  /* 0x0000000111057824 */ /* 0x000fc600008e0607 */
[----:B------:R0:W-:Y:S04]  /*0740*/  STG.E.64 desc[UR4][R22.64], R24 ;  /* 0x0000001816007986 */ /* 0x0001e8000c101b04 */
[----:B------:R-:W2:Y:S04]  /*0750*/  LDG.E.64 R2, desc[UR4][R20.64] ;  /* 0x0000000414027981 */ /* 0x000ea8000c1e1b00 */
[----:B------:R-:W2:Y:S01]  /*0760*/  LDG.E.64 R8, desc[UR4][R4.64] ;  /* 0x0000000404087981 */ /* 0x000ea2000c1e1b00 */
[----:B------:R-:W-:-:S04]  /*0770*/  IADD3 R10, P2, PT, R19, R4, RZ ;  /* 0x00000004130a7210 */ /* 0x000fc80007f5e0ff */
[----:B------:R-:W-:Y:S01]  /*0780*/  IADD3.X R11, PT, PT, R17, R5, RZ, P2, !PT ;  /* 0x00000005110b7210 */ /* 0x000fe200017fe4ff */
[-C--:B--2---:R-:W-:Y:S02]  /*0790*/  IMAD R9, R9, R2.reuse, RZ ;  /* 0x0000000209097224 */ /* 0x084fe400078e02ff */
[----:B------:R-:W-:Y:S01]  /*07a0*/  IMAD.WIDE.U32 R6, R8, R2, RZ ;  /* 0x0000000208067225 */ /* 0x000fe200078e00ff */
[----:B------:R-:W-:-:S03]  /*07b0*/  IADD3 R2, P0, PT, R19, R22, RZ ;  /* 0x0000001613027210 */ /* 0x000fc60007f1e0ff */
[----:B------:R-:W-:Y:S01]  /*07c0*/  IMAD R9, R3, R8, R9 ;  /* 0x0000000803097224 */ /* 0x000fe200078e0209 */
[----:B------:R-:W-:Y:S01]  /*07d0*/  IADD3 R8, P1, PT, R19, R20, RZ ;  /* 0x0000001413087210 */ /* 0x000fe20007f3e0ff */
[----:B------:R-:W-:Y:S02]  /*07e0*/  IMAD.X R3, R17, 0x1, R23, P0 ;  /* 0x0000000111037824 */ /* 0x000fe400000e0617 */
[----:B------:R-:W-:Y:S02]  /*07f0*/  IMAD.IADD R7, R7, 0x1, R9 ;  /* 0x0000000107077824 */ /* 0x000fe400078e0209 */
[----:B------:R-:W-:-:S03]  /*0800*/  IMAD.X R9, R17, 0x1, R21, P1 ;  /* 0x0000000111097824 */ /* 0x000fc600008e0615 */
[----:B------:R2:W-:Y:S04]  /*0810*/  STG.E.64 desc[UR4][R2.64], R6 ;  /* 0x0000000602007986 */ /* 0x0005e8000c101b04 */
[----:B------:R-:W3:Y:S04]  /*0820*/  LDG.E.64 R20, desc[UR4][R8.64] ;  /* 0x0000000408147981 */ /* 0x000ee8000c1e1b00 */
[----:B0-----:R-:W3:Y:S01]  /*0830*/  LDG.E.64 R22, desc[UR4][R10.64] ;  /* 0x000000040a167981 */ /* 0x001ee2000c1e1b00 */
[----:B------:R-:W-:-:S05]  /*0840*/  IADD3 R24, P2, PT, R19, R10, RZ ;  /* 0x0000000a13187210 */ /* 0x000fca0007f5e0ff */
[----:B------:R-:W-:Y:S02]  /*0850*/  IMAD.X R25, R17, 0x1, R11, P2 ;  /* 0x0000000111197824 */ /* 0x000fe400010e060b */
[-C--:B---3--:R-:W-:Y:S02]  /*0860*/  IMAD R23, R23, R20.reuse, RZ ;  /* 0x0000001417177224 */ /* 0x088fe400078e02ff */
        /* <DEDUP_REMOVED lines=9> */
[----:B------:R-:W3:Y:S01]  /*0900*/  LDG.E.64 R24, desc[UR4][R24.64] ;  /* 0x0000000418187981 */ /* 0x000ee2000c1e1b00 */
[----:B--2---:R-:W-:Y:S01]  /*0910*/  IADD3 R2, P0, PT, R19, R20, RZ ;  /* 0x0000001413027210 */ /* 0x004fe20007f1e0ff */
[----:B---3--:R-:W-:-:S02]  /*0920*/  IMAD R3, R25, R22, RZ ;  /* 0x0000001619037224 */ /* 0x008fc400078e02ff */
[----:B------:R-:W-:-:S04]  /*0930*/  IMAD.WIDE.U32 R6, R24, R22, RZ ;  /* 0x0000001618067225 */ /* 0x000fc800078e00ff */
[----:B------:R-:W-:Y:S02]  /*0940*/  IMAD R9, R23, R24, R3 ;  /* 0x0000001817097224 */ /* 0x000fe400078e0203 */
[----:B------:R-:W-:Y:S01]  /*0950*/  IMAD.X R3, R17, 0x1, R21, P0 ;  /* 0x0000000111037824 */ /* 0x000fe200000e0615 */
[----:B------:R-:W-:Y:S01]  /*0960*/  LEA R16, P0, R14, R16, 0x2 ;  /* 0x000000100e107211 */ /* 0x000fe200078010ff */
[----:B------:R-:W-:-:S03]  /*0970*/  IMAD.IADD R7, R7, 0x1, R9 ;  /* 0x0000000107077824 */ /* 0x000fc600078e0209 */
[----:B------:R-:W-:Y:S02]  /*0980*/  LEA.HI.X R15, R14, R15, RZ, 0x2, P0 ;  /* 0x0000000f0e0f7211 */ /* 0x000fe400000f14ff */
[----:B------:R0:W-:Y:S01]  /*0990*/  STG.E.64 desc[UR4][R2.64], R6 ;  /* 0x0000000602007986 */ /* 0x0001e2000c101b04 */
[----:B------:R-:W-:-:S04]  /*09a0*/  ISETP.GE.U32.AND P0, PT, R16, UR22, PT ;  /* 0x0000001610007c0c */ /* 0x000fc8000bf06070 */
[----:B------:R-:W-:-:S13]  /*09b0*/  ISETP.GE.AND.EX P0, PT, R15, UR23, PT, P0 ;  /* 0x000000170f007c0c */ /* 0x000fda000bf06300 */
[----:B0-----:R-:W-:Y:S05]  /*09c0*/  @!P0 BRA `(.L_x_10) ;  /* 0xfffffffc00108947 */ /* 0x001fea000383ffff */
.L_x_3:
[----:B------:R-:W-:Y:S05]  /*09d0*/  BSYNC.RECONVERGENT B0 ;  /* 0x0000000000007941 */ /* 0x000fea0003800200 */
.L_x_2:
[----:B------:R-:W0:Y:S08]  /*09e0*/  LDC.64 R2, c[0x0][0x398] ;  /* 0x0000e600ff027b82 */ /* 0x000e300000000a00 */
[----:B------:R-:W-:Y:S01]  /*09f0*/  BAR.SYNC.DEFER_BLOCKING 0x0 ;  /* 0x0000000000007b1d */ /* 0x000fe20000010000 */
[----:B0-----:R-:W-:-:S04]  /*0a00*/  IADD3 R2, P1, PT, R2, 0x1, RZ ;  /* 0x0000000102027810 */ /* 0x001fc80007f3e0ff */
[----:B------:R-:W-:Y:S01]  /*0a10*/  ISETP.GE.U32.AND P0, PT, R2, 0x3, PT ;  /* 0x000000030200780c */ /* 0x000fe20003f06070 */
[----:B------:R-:W-:-:S05]  /*0a20*/  IMAD.X R2, RZ, RZ, R3, P1 ;  /* 0x000000ffff027224 */ /* 0x000fca00008e0603 */
[----:B------:R-:W-:-:S13]  /*0a30*/  ISETP.GE.U32.AND.EX P0, PT, R2, RZ, PT, P0 ;  /* 0x000000ff0200720c */ /* 0x000fda0003f06100 */
[----:B------:R-:W-:Y:S05]  /*0a40*/  @!P0 EXIT ;  /* 0x000000000000894d */ /* 0x000fea0003800000 */
[----:B------:R-:W0:Y:S02]  /*0a50*/  LDC R11, c[0x0][0x360] ;  /* 0x0000d800ff0b7b82 */ /* 0x000e240000000800 */
.L_x_14:
[----:B-1----:R-:W-:Y:S01]  /*0a60*/  LEA.HI R13, P0, R12, R13, RZ, 0x1 ;  /* 0x0000000d0c0d7211 */ /* 0x002fe200078108ff */
[----:B------:R-:W-:Y:S04]  /*0a70*/  BSSY.RECONVERGENT B0, `(.L_x_11) ;  /* 0x000001d000007945 */ /* 0x000fe80003800200 */
[----:B------:R-:W-:-:S05]  /*0a80*/  IMAD.X R12, RZ, RZ, R12, P0 ;  /* 0x000000ffff0c7224 */ /* 0x000fca00000e060c */
[--C-:B------:R-:W-:Y:S02]  /*0a90*/  SHF.R.S64 R13, R13, 0x1, R12.reuse ;  /* 0x000000010d0d7819 */ /* 0x100fe4000000100c */
[----:B------:R-:W-:Y:S02]  /*0aa0*/  SHF.R.S32.HI R12, RZ, 0x1, R12 ;  /* 0x00000001ff0c7819 */ /* 0x000fe4000001140c */
[----:B------:R-:W-:-:S04]  /*0ab0*/  ISETP.GT.U32.AND P0, PT, R13, R0, PT ;  /* 0x000000000d00720c */ /* 0x000fc80003f04070 */
[----:B------:R-:W-:-:S13]  /*0ac0*/  ISETP.GT.AND.EX P0, PT, R12, RZ, PT, P0 ;  /* 0x000000ff0c00720c */ /* 0x000fda0003f04300 */
[----:B------:R-:W-:Y:S05]  /*0ad0*/  @!P0 BRA `(.L_x_12) ;  /* 0x0000000000588947 */ /* 0x000fea0003800000 */
[----:B------:R-:W1:Y:S01]  /*0ae0*/  LDCU.64 UR6, c[0x0][0x390] ;  /* 0x00007200ff0677ac */ /* 0x000e620008000a00 */
[C---:B------:R-:W-:Y:S01]  /*0af0*/  SHF.L.U64.HI R17, R13.reuse, 0x3, R12 ;  /* 0x000000030d117819 */ /* 0x040fe2000001020c */
[----:B------:R-:W-:Y:S02]  /*0b00*/  IMAD.SHL.U32 R19, R13, 0x8, RZ ;  /* 0x000000080d137824 */ /* 0x000fe400078e00ff */
[----:B------:R-:W-:Y:S02]  /*0b10*/  IMAD.MOV.U32 R10, RZ, RZ, R0 ;  /* 0x000000ffff0a7224 */ /* 0x000fe400078e0000 */
[----:B------:R-:W-:Y:S02]  /*0b20*/  IMAD.MOV.U32 R15, RZ, RZ, RZ ;  /* 0x000000ffff0f7224 */ /* 0x000fe400078e00ff */
[----:B-1----:R-:W-:Y:S02]  /*0b30*/  IMAD.U32 R2, RZ, RZ, UR6 ;  /* 0x00000006ff027e24 */ /* 0x002fe4000f8e00ff */
[----:B------:R-:W-:-:S07]  /*0b40*/  IMAD.U32 R3, RZ, RZ, UR7 ;  /* 0x00000007ff037e24 */ /* 0x000fce000f8e00ff */
.L_x_13:
[----:B------:R-:W-:-:S04]  /*0b50*/  LEA R8, P0, R0, R2, 0x3 ;  /* 0x0000000200087211 */ /* 0x000fc800078018ff */
[----:B------:R-:W-:Y:S02]  /*0b60*/  LEA.HI.X R9, R0, R3, RZ, 0x3, P0 ;  /* 0x0000000300097211 */ /* 0x000fe400000f1cff */
[----:B------:R-:W-:-:S03]  /*0b70*/  IADD3 R4, P0, PT, R8, R19, RZ ;  /* 0x0000001308047210 */ /* 0x000fc60007f1e0ff */
[----:B------:R-:W2:Y:S02]  /*0b80*/  LDG.E.64 R6, desc[UR4][R8.64] ;  /* 0x0000000408067981 */ /* 0x000ea4000c1e1b00 */
[----:B------:R-:W-:-:S06]  /*0b90*/  IMAD.X R5, R9, 0x1, R17, P0 ;  /* 0x0000000109057824 */ /* 0x000fcc00000e0611 */
[----:B------:R-:W2:Y:S01]  /*0ba0*/  LDG.E.64 R4, desc[UR4][R4.64] ;  /* 0x0000000404047981 */ /* 0x000ea2000c1e1b00 */
[----:B0-----:R-:W-:Y:S01]  /*0bb0*/  IMAD.WIDE.U32 R2, R11, 0x8, R2 ;  /* 0x000000080b027825 */ /* 0x001fe200078e0002 */
[----:B--2---:R-:W-:-:S05]  /*0bc0*/  IADD3 R6, P0, PT, R4, R6, RZ ;  /* 0x0000000604067210 */ /* 0x004fca0007f1e0ff */
[----:B------:R-:W-:Y:S01]  /*0bd0*/  IMAD.X R7, R5, 0x1, R7, P0 ;  /* 0x0000000105077824 */ /* 0x000fe200000e0607 */
[----:B------:R-:W-:-:S04]  /*0be0*/  IADD3 R10, P0, PT, R11, R10, RZ ;  /* 0x0000000a0b0a7210 */ /* 0x000fc80007f1e0ff */
[----:B------:R1:W-:Y:S01]  /*0bf0*/  STG.E.64 desc[UR4][R8.64], R6 ;  /* 0x0000000608007986 */ /* 0x0003e2000c101b04 */
[----:B------:R-:W-:Y:S01]  /*0c00*/  IMAD.X R15, RZ, RZ, R15, P0 ;  /* 0x000000ffff0f7224 */ /* 0x000fe200000e060f */
[----:B------:R-:W-:-:S04]  /*0c10*/  ISETP.GE.U32.AND P0, PT, R10, R13, PT ;  /* 0x0000000d0a00720c */ /* 0x000fc80003f06070 */
[----:B------:R-:W-:-:S13]  /*0c20*/  ISETP.GE.AND.EX P0, PT, R15, R12, PT, P0 ;  /* 0x0000000c0f00720c */ /* 0x000fda0003f06300 */
[----:B-1----:R-:W-:Y:S05]  /*0c30*/  @!P0 BRA `(.L_x_13) ;  /* 0xfffffffc00c48947 */ /* 0x002fea000383ffff */
.L_x_12:
[----:B------:R-:W-:Y:S05]  /*0c40*/  BSYNC.RECONVERGENT B0 ;  /* 0x0000000000007941 */ /* 0x000fea0003800200 */
.L_x_11:
[----:B------:R-:W-:Y:S01]  /*0c50*/  BAR.SYNC.DEFER_BLOCKING 0x0 ;  /* 0x0000000000007b1d */ /* 0x000fe20000010000 */
[----:B------:R-:W-:-:S04]  /*0c60*/  IADD3 R2, P1, PT, R13, 0x1, RZ ;  /* 0x000000010d027810 */ /* 0x000fc80007f3e0ff */
[----:B------:R-:W-:Y:S02]  /*0c70*/  ISETP.GT.U32.AND P0, PT, R2, 0x2, PT ;  /* 0x000000020200780c */ /* 0x000fe40003f04070 */
[----:B------:R-:W-:-:S04]  /*0c80*/  IADD3.X R2, PT, PT, RZ, R12, RZ, P1, !PT ;  /* 0x0000000cff027210 */ /* 0x000fc80000ffe4ff */
[----:B------:R-:W-:-:S13]  /*0c90*/  ISETP.GT.U32.AND.EX P0, PT, R2, RZ, PT, P0 ;  /* 0x000000ff0200720c */ /* 0x000fda0003f04100 */
[----:B------:R-:W-:Y:S05]  /*0ca0*/  @P0 BRA `(.L_x_14) ;  /* 0xfffffffc006c0947 */ /* 0x000fea000383ffff */
[----:B------:R-:W-:Y:S05]  /*0cb0*/  EXIT ;  /* 0x000000000000794d */ /* 0x000fea0003800000 */
        .weak           $__internal_0_$__cuda_sm20_div_u64
        .type           $__internal_0_$__cuda_sm20_div_u64,@function
        .size           $__internal_0_$__cuda_sm20_div_u64,(.L_x_16 - $__internal_0_$__cuda_sm20_div_u64)
$__internal_0_$__cuda_sm20_div_u64:
[----:B------:R-:W-:-:S04]  /*0cc0*/  IMAD.MOV.U32 R15, RZ, RZ, RZ ;  /* 0x000000ffff0f7224 */ /* 0x000fc800078e00ff */
[----:B------:R-:W0:Y:S08]  /*0cd0*/  I2F.U64.RP R10, R14 ;  /* 0x0000000e000a7312 */ /* 0x000e300000309000 */
[----:B0-----:R-:W0:Y:S02]  /*0ce0*/  MUFU.RCP R10, R10 ;  /* 0x0000000a000a7308 */ /* 0x001e240000001000 */
[----:B0-----:R-:W-:-:S06]  /*0cf0*/  VIADD R6, R10, 0x1ffffffe ;  /* 0x1ffffffe0a067836 */ /* 0x001fcc0000000000 */
[----:B------:R-:W0:Y:S02]  /*0d00*/  F2I.U64.TRUNC R6, R6 ;  /* 0x0000000600067311 */ /* 0x000e24000020d800 */
[----:B0-----:R-:W-:-:S04]  /*0d10*/  IMAD.WIDE.U32 R8, R6, R14, RZ ;  /* 0x0000000e06087225 */ /* 0x001fc800078e00ff */
[----:B------:R-:W-:Y:S01]  /*0d20*/  IMAD R9, R7, R14, R9 ;  /* 0x0000000e07097224 */ /* 0x000fe200078e0209 */
[----:B------:R-:W-:-:S05]  /*0d30*/  IADD3 R11, P0, PT, RZ, -R8, RZ ;  /* 0x80000008ff0b7210 */ /* 0x000fca0007f1e0ff */
[----:B------:R-:W-:-:S04]  /*0d40*/  IMAD.HI.U32 R8, R6, R11, RZ ;  /* 0x0000000b06087227 */ /* 0x000fc800078e00ff */
[----:B------:R-:W-:Y:S02]  /*0d50*/  IMAD.X R17, RZ, RZ, ~R9, P0 ;  /* 0x000000ffff117224 */ /* 0x000fe400000e0e09 */
[----:B------:R-:W-:Y:S02]  /*0d60*/  IMAD.MOV.U32 R9, RZ, RZ, R6 ;  /* 0x000000ffff097224 */ /* 0x000fe400078e0006 */
[-C--:B------:R-:W-:Y:S02]  /*0d70*/  IMAD R15, R7, R17.reuse, RZ ;  /* 0x00000011070f7224 */ /* 0x080fe400078e02ff */
[----:B------:R-:W-:-:S04]  /*0d80*/  IMAD.WIDE.U32 R8, P0, R6, R17, R8 ;  /* 0x0000001106087225 */ /* 0x000fc80007800008 */
[----:B------:R-:W-:-:S04]  /*0d90*/  IMAD.HI.U32 R17, R7, R17, RZ ;  /* 0x0000001107117227 */ /* 0x000fc800078e00ff */
[----:B------:R-:W-:-:S05]  /*0da0*/  IMAD.HI.U32 R8, P1, R7, R11, R8 ;  /* 0x0000000b07087227 */ /* 0x000fca0007820008 */
[----:B------:R-:W-:Y:S01]  /*0db0*/  IADD3 R9, P2, PT, R15, R8, RZ ;  /* 0x000000080f097210 */ /* 0x000fe20007f5e0ff */
[----:B------:R-:W-:-:S04]  /*0dc0*/  IMAD.X R8, R17, 0x1, R7, P0 ;  /* 0x0000000111087824 */ /* 0x000fc800000e0607 */
[----:B------:R-:W-:Y:S01]  /*0dd0*/  IMAD.WIDE.U32 R6, R9, R14, RZ ;  /* 0x0000000e09067225 */ /* 0x000fe200078e00ff */
[----:B------:R-:W-:Y:S02]  /*0de0*/  IADD3.X R11, PT, PT, RZ, RZ, R8, P2, P1 ;  /* 0x000000ffff0b7210 */ /* 0x000fe400017e2408 */
[----:B------:R-:W-:-:S03]  /*0df0*/  IADD3 R15, P0, PT, RZ, -R6, RZ ;  /* 0x80000006ff0f7210 */ /* 0x000fc60007f1e0ff */
[----:B------:R-:W-:Y:S02]  /*0e00*/  IMAD R6, R11, R14, R7 ;  /* 0x0000000e0b067224 */ /* 0x000fe400078e0207 */
[----:B------:R-:W-:-:S04]  /*0e10*/  IMAD.HI.U32 R8, R9, R15, RZ ;  /* 0x0000000f09087227 */ /* 0x000fc800078e00ff */
[----:B------:R-:W-:-:S04]  /*0e20*/  IMAD.X R6, RZ, RZ, ~R6, P0 ;  /* 0x000000ffff067224 */ /* 0x000fc800000e0e06 */
[----:B------:R-:W-:-:S04]  /*0e30*/  IMAD.WIDE.U32 R8, P0, R9, R6, R8 ;  /* 0x0000000609087225 */ /* 0x000fc80007800008 */
[C---:B------:R-:W-:Y:S02]  /*0e40*/  IMAD R7, R11.reuse, R6, RZ ;  /* 0x000000060b077224 */ /* 0x040fe400078e02ff */
[----:B------:R-:W-:-:S04]  /*0e50*/  IMAD.HI.U32 R8, P1, R11, R15, R8 ;  /* 0x0000000f0b087227 */ /* 0x000fc80007820008 */
[----:B------:R-:W-:Y:S01]  /*0e60*/  IMAD.HI.U32 R6, R11, R6, RZ ;  /* 0x000000060b067227 */ /* 0x000fe200078e00ff */
[----:B------:R-:W-:-:S03]  /*0e70*/  IADD3 R8, P2, PT, R7, R8, RZ ;  /* 0x0000000807087210 */ /* 0x000fc60007f5e0ff */
[----:B------:R-:W-:Y:S02]  /*0e80*/  IMAD.X R11, R6, 0x1, R11, P0 ;  /* 0x00000001060b7824 */ /* 0x000fe400000e060b */
[----:B------:R-:W-:-:S03]  /*0e90*/  IMAD.HI.U32 R6, R8, R3, RZ ;  /* 0x0000000308067227 */ /* 0x000fc600078e00ff */
[----:B------:R-:W-:Y:S01]  /*0ea0*/  IADD3.X R10, PT, PT, RZ, RZ, R11, P2, P1 ;  /* 0x000000ffff0a7210 */ /* 0x000fe200017e240b */
[----:B------:R-:W-:Y:S02]  /*0eb0*/  IMAD.MOV.U32 R7, RZ, RZ, RZ ;  /* 0x000000ffff077224 */ /* 0x000fe400078e00ff */
[----:B------:R-:W-:-:S04]  /*0ec0*/  IMAD.WIDE.U32 R6, R8, R5, R6 ;  /* 0x0000000508067225 */ /* 0x000fc800078e0006 */
[C---:B------:R-:W-:Y:S02]  /*0ed0*/  IMAD R9, R10.reuse, R5, RZ ;  /* 0x000000050a097224 */ /* 0x040fe400078e02ff */
[----:B------:R-:W-:-:S04]  /*0ee0*/  IMAD.HI.U32 R6, P0, R10, R3, R6 ;  /* 0x000000030a067227 */ /* 0x000fc80007800006 */
[----:B------:R-:W-:Y:S01]  /*0ef0*/  IMAD.HI.U32 R10, R10, R5, RZ ;  /* 0x000000050a0a7227 */ /* 0x000fe200078e00ff */
[----:B------:R-:W-:-:S03]  /*0f00*/  IADD3 R9, P1, PT, R9, R6, RZ ;  /* 0x0000000609097210 */ /* 0x000fc60007f3e0ff */
[----:B------:R-:W-:-:S04]  /*0f10*/  IMAD.X R6, RZ, RZ, R10, P0 ;  /* 0x000000ffff067224 */ /* 0x000fc800000e060a */
[----:B------:R-:W-:Y:S02]  /*0f20*/  IMAD.X R11, RZ, RZ, R6, P1 ;  /* 0x000000ffff0b7224 */ /* 0x000fe400008e0606 */
[----:B------:R-:W-:-:S04]  /*0f30*/  IMAD.WIDE.U32 R6, R9, R14, RZ ;  /* 0x0000000e09067225 */ /* 0x000fc800078e00ff */
[----:B------:R-:W-:Y:S01]  /*0f40*/  IMAD R8, R11, R14, R7 ;  /* 0x0000000e0b087224 */ /* 0x000fe200078e0207 */
[----:B------:R-:W-:-:S04]  /*0f50*/  IADD3 R7, P0, PT, -R6, R3, RZ ;  /* 0x0000000306077210 */ /* 0x000fc80007f1e1ff */
[-C--:B------:R-:W-:Y:S01]  /*0f60*/  IADD3 R3, P1, PT, -R14, R7.reuse, RZ ;  /* 0x000000070e037210 */ /* 0x080fe20007f3e1ff */
[----:B------:R-:W-:Y:S01]  /*0f70*/  IMAD.X R10, R5, 0x1, ~R8, P0 ;  /* 0x00000001050a7824 */ /* 0x000fe200000e0e08 */
[----:B------:R-:W-:Y:S02]  /*0f80*/  ISETP.GE.U32.AND P0, PT, R7, R14, PT ;  /* 0x0000000e0700720c */ /* 0x000fe40003f06070 */
[----:B------:R-:W-:Y:S02]  /*0f90*/  IADD3 R8, P2, PT, R9, 0x1, RZ ;  /* 0x0000000109087810 */ /* 0x000fe40007f5e0ff */
[C---:B------:R-:W-:Y:S02]  /*0fa0*/  ISETP.GE.U32.AND.EX P0, PT, R10.reuse, RZ, PT, P0 ;  /* 0x000000ff0a00720c */ /* 0x040fe40003f06100 */
[----:B------:R-:W-:Y:S01]  /*0fb0*/  IADD3.X R5, PT, PT, R10, -0x1, RZ, P1, !PT ;  /* 0xffffffff0a057810 */ /* 0x000fe20000ffe4ff */
[----:B------:R-:W-:Y:S01]  /*0fc0*/  IMAD.X R6, RZ, RZ, R11, P2 ;  /* 0x000000ffff067224 */ /* 0x000fe200010e060b */
[----:B------:R-:W-:-:S02]  /*0fd0*/  SEL R3, R3, R7, P0 ;  /* 0x0000000703037207 */ /* 0x000fc40000000000 */
[----:B------:R-:W-:Y:S02]  /*0fe0*/  SEL R8, R8, R9, P0 ;  /* 0x0000000908087207 */ /* 0x000fe40000000000 */
[----:B------:R-:W-:Y:S02]  /*0ff0*/  SEL R5, R5, R10, P0 ;  /* 0x0000000a05057207 */ /* 0x000fe40000000000 */
[----:B------:R-:W-:Y:S02]  /*1000*/  SEL R11, R6, R11, P0 ;  /* 0x0000000b060b7207 */ /* 0x000fe40000000000 */
[----:B------:R-:W-:Y:S02]  /*1010*/  ISETP.GE.U32.AND P0, PT, R3, R14, PT ;  /* 0x0000000e0300720c */ /* 0x000fe40003f06070 */
[----:B------:R-:W-:Y:S02]  /*1020*/  IADD3 R3, P2, PT, R8, 0x1, RZ ;  /* 0x0000000108037810 */ /* 0x000fe40007f5e0ff */
[----:B------:R-:W-:-:S02]  /*1030*/  ISETP.NE.U32.AND P1, PT, R14, RZ, PT ;  /* 0x000000ff0e00720c */ /* 0x000fc40003f25070 */
[----:B------:R-:W-:Y:S01]  /*1040*/  ISETP.GE.U32.AND.EX P0, PT, R5, RZ, PT, P0 ;  /* 0x000000ff0500720c */ /* 0x000fe20003f06100 */
[----:B------:R-:W-:Y:S01]  /*1050*/  IMAD.X R6, RZ, RZ, R11, P2 ;  /* 0x000000ffff067224 */ /* 0x000fe200010e060b */
[----:B------:R-:W-:Y:S01]  /*1060*/  ISETP.NE.AND.EX P1, PT, RZ, RZ, PT, P1 ;  /* 0x000000ffff00720c */ /* 0x000fe20003f25310 */
[----:B------:R-:W-:Y:S01]  /*1070*/  IMAD.MOV.U32 R5, RZ, RZ, 0x0 ;  /* 0x00000000ff057424 */ /* 0x000fe200078e00ff */
[----:B------:R-:W-:Y:S02]  /*1080*/  SEL R3, R3, R8, P0 ;  /* 0x0000000803037207 */ /* 0x000fe40000000000 */
[----:B------:R-:W-:Y:S02]  /*1090*/  SEL R6, R6, R11, P0 ;  /* 0x0000000b06067207 */ /* 0x000fe40000000000 */
[----:B------:R-:W-:Y:S02]  /*10a0*/  SEL R3, R3, 0xffffffff, P1 ;  /* 0xffffffff03037807 */ /* 0x000fe40000800000 */
[----:B------:R-:W-:Y:S01]  /*10b0*/  SEL R6, R6, 0xffffffff, P1 ;  /* 0xffffffff06067807 */ /* 0x000fe20000800000 */
[----:B------:R-:W-:Y:S06]  /*10c0*/  RET.REL.NODEC R4 `(_Z3addPlS_S_l) ;  /* 0xffffffec04cc7950 */ /* 0x000fec0003c3ffff */
.L_x_15:
        /* <DEDUP_REMOVED lines=11> */
.L_x_16:


//--------------------- .nv.shared.reserved.0     --------------------------
	.section	.nv.shared.reserved.0,"aw",@nobits
	.weak		__nv_reservedSMEM_offset_0_alias
	.size		__nv_reservedSMEM_offset_0_alias, 0, 64
	.other		__nv_reservedSMEM_offset_0_alias,@"STO_CUDA_RESERVED_SHARED STV_DEFAULT"
__nv_reservedSMEM_offset_0_alias:
	.zero		0
	.zero		64


//--------------------- .nv.constant0._Z8add_1024PlS_S_l --------------------------
	.section	.nv.constant0._Z8add_1024PlS_S_l,"a",@progbits
	.sectionflags	@""
	.align	4
.nv.constant0._Z8add_1024PlS_S_l:
	.zero		928


//--------------------- .nv.constant0._Z3addPlS_S_l --------------------------
	.section	.nv.constant0._Z3addPlS_S_l,"a",@progbits
	.sectionflags	@""
	.align	4
.nv.constant0._Z3addPlS_S_l:
	.zero		928


//--------------------- SYMBOLS --------------------------

	.type		.nv.reservedSmem.offset0,@object
	.size		.nv.reservedSmem.offset0,0x4
